//
// Generated by NVIDIA NVVM Compiler
//
// Compiler Build ID: CL-36424714
// Cuda compilation tools, release 13.0, V13.0.88
// Based on NVVM 20.0.0
//

.version 9.0
.target sm_100
.address_size 64

	// .globl	_Z12dummy_kernelPfS_ii

.visible .entry _Z12dummy_kernelPfS_ii(
	.param .u64 .ptr .align 1 _Z12dummy_kernelPfS_ii_param_0,
	.param .u64 .ptr .align 1 _Z12dummy_kernelPfS_ii_param_1,
	.param .u32 _Z12dummy_kernelPfS_ii_param_2,
	.param .u32 _Z12dummy_kernelPfS_ii_param_3
)
{
	.reg .pred 	%p<8>;
	.reg .b32 	%r<21>;
	.reg .b32 	%f<9>;
	.reg .b64 	%rd<12>;

	ld.param.u64 	%rd1, [_Z12dummy_kernelPfS_ii_param_0];
	ld.param.u64 	%rd2, [_Z12dummy_kernelPfS_ii_param_1];
	ld.param.u32 	%r4, [_Z12dummy_kernelPfS_ii_param_2];
	ld.param.u32 	%r6, [_Z12dummy_kernelPfS_ii_param_3];
	mov.u32 	%r7, %ctaid.y;
	mov.u32 	%r8, %ntid.y;
	mov.u32 	%r9, %tid.y;
	mad.lo.s32 	%r10, %r7, %r8, %r9;
	mov.u32 	%r11, %ctaid.x;
	mov.u32 	%r12, %ntid.x;
	mov.u32 	%r13, %tid.x;
	mad.lo.s32 	%r14, %r11, %r12, %r13;
	setp.eq.s32 	%p1, %r10, 0;
	setp.lt.s32 	%p2, %r14, 1;
	or.pred  	%p3, %p1, %p2;
	add.s32 	%r15, %r4, -1;
	setp.ge.s32 	%p4, %r10, %r15;
	or.pred  	%p5, %p3, %p4;
	add.s32 	%r16, %r6, -1;
	setp.ge.s32 	%p6, %r14, %r16;
	or.pred  	%p7, %p5, %p6;
	@%p7 bra 	$L__BB0_2;
	cvta.to.global.u64 	%rd3, %rd1;
	cvta.to.global.u64 	%rd4, %rd2;
	mul.lo.s32 	%r17, %r6, %r10;
	add.s32 	%r18, %r17, %r14;
	mul.wide.s32 	%rd5, %r18, 4;
	add.s64 	%rd6, %rd3, %rd5;
	ld.global.f32 	%f1, [%rd6+-4];
	ld.global.f32 	%f2, [%rd6+4];
	add.f32 	%f3, %f1, %f2;
	sub.s32 	%r19, %r17, %r6;
	add.s32 	%r20, %r19, %r14;
	mul.wide.s32 	%rd7, %r20, 4;
	add.s64 	%rd8, %rd3, %rd7;
	ld.global.f32 	%f4, [%rd8];
	add.f32 	%f5, %f3, %f4;
	mul.wide.s32 	%rd9, %r6, 4;
	add.s64 	%rd10, %rd6, %rd9;
	ld.global.f32 	%f6, [%rd10];
	add.f32 	%f7, %f5, %f6;
	mul.f32 	%f8, %f7, 0f3E800000;
	add.s64 	%rd11, %rd4, %rd5;
	st.global.f32 	[%rd11], %f8;
$L__BB0_2:
	ret;

}


// ===== COMPILED SASS (sm_100) =====

	.target	sm_100

	.elftype	@"ET_EXEC"


//--------------------- .note.nv.tkinfo           --------------------------
	.section	.note.nv.tkinfo,"",@"SHT_NOTE"
	.sectionflags	@"SHF_NOTE_NV_TKINFO"
	.tkinfo
        /*0018*/ 	.word	0x00000002
        /*0030*/ 	.string	""
        /*0030*/ 	.string	"ptxas"
        /*0030*/ 	.string	"Cuda compilation tools, release 13.0, V13.0.88"
        /*0030*/ 	.string	"Build cuda_13.0.r13.0/compiler.36424714_0"
        /*0030*/ 	.string	"-arch sm_100 -m 64 "



//--------------------- .note.nv.cuinfo           --------------------------
	.section	.note.nv.cuinfo,"",@"SHT_NOTE"
	.sectionflags	@"SHF_NOTE_NV_CUINFO"
        /*0018*/ 	.short	0x0002
        /*001a*/ 	.short	0x0064
        /*001c*/ 	.short	0x0082
	.zero		2


//--------------------- .nv.info                  --------------------------
	.section	.nv.info,"",@"SHT_CUDA_INFO"
	.align	4


	//----- nvinfo : EIATTR_REGCOUNT
	.align		4
        /*0000*/ 	.byte	0x04, 0x2f
        /*0002*/ 	.short	(.L_1 - .L_0)
	.align		4
.L_0:
        /*0004*/ 	.word	index@(_Z12dummy_kernelPfS_ii)
        /*0008*/ 	.word	0x00000010


	//----- nvinfo : EIATTR_FRAME_SIZE
	.align		4
.L_1:
        /*000c*/ 	.byte	0x04, 0x11
        /*000e*/ 	.short	(.L_3 - .L_2)
	.align		4
.L_2:
        /*0010*/ 	.word	index@(_Z12dummy_kernelPfS_ii)
        /*0014*/ 	.word	0x00000000


	//----- nvinfo : EIATTR_MIN_STACK_SIZE
	.align		4
.L_3:
        /*0018*/ 	.byte	0x04, 0x12
        /*001a*/ 	.short	(.L_5 - .L_4)
	.align		4
.L_4:
        /*001c*/ 	.word	index@(_Z12dummy_kernelPfS_ii)
        /*0020*/ 	.word	0x00000000
.L_5:


//--------------------- .nv.compat                --------------------------
	.section	.nv.compat,"",@"SHT_CUDA_COMPAT_INFO"
	.align	4
        /*0000*/ 	.byte	0x02, 0x09, 0x00, 0x00, 0x02, 0x02, 0x01, 0x00, 0x02, 0x05, 0x05, 0x00, 0x03, 0x07, 0x01, 0x01
        /*0010*/ 	.byte	0x02, 0x03, 0x00, 0x00, 0x02, 0x06, 0x01, 0x00, 0x04, 0x0b, 0x08, 0x00, 0x09, 0x00, 0x00, 0x00
        /*0020*/ 	.byte	0x00, 0x00, 0x00, 0x00


//--------------------- .nv.info._Z12dummy_kernelPfS_ii --------------------------
	.section	.nv.info._Z12dummy_kernelPfS_ii,"",@"SHT_CUDA_INFO"
	.sectionflags	@""
	.align	4


	//----- nvinfo : EIATTR_CUDA_API_VERSION
	.align		4
        /*0000*/ 	.byte	0x04, 0x37
        /*0002*/ 	.short	(.L_7 - .L_6)
.L_6:
        /*0004*/ 	.word	0x00000082


	//----- nvinfo : EIATTR_KPARAM_INFO
	.align		4
.L_7:
        /*0008*/ 	.byte	0x04, 0x17
        /*000a*/ 	.short	(.L_9 - .L_8)
.L_8:
        /*000c*/ 	.word	0x00000000
        /*0010*/ 	.short	0x0003
        /*0012*/ 	.short	0x0014
        /*0014*/ 	.byte	0x00, 0xf0, 0x11, 0x00


	//----- nvinfo : EIATTR_KPARAM_INFO
	.align		4
.L_9:
        /*0018*/ 	.byte	0x04, 0x17
        /*001a*/ 	.short	(.L_11 - .L_10)
.L_10:
        /*001c*/ 	.word	0x00000000
        /*0020*/ 	.short	0x0002
        /*0022*/ 	.short	0x0010
        /*0024*/ 	.byte	0x00, 0xf0, 0x11, 0x00


	//----- nvinfo : EIATTR_KPARAM_INFO
	.align		4
.L_11:
        /*0028*/ 	.byte	0x04, 0x17
        /*002a*/ 	.short	(.L_13 - .L_12)
.L_12:
        /*002c*/ 	.word	0x00000000
        /*0030*/ 	.short	0x0001
        /*0032*/ 	.short	0x0008
        /*0034*/ 	.byte	0x00, 0xf5, 0x21, 0x00


	//----- nvinfo : EIATTR_KPARAM_INFO
	.align		4
.L_13:
        /*0038*/ 	.byte	0x04, 0x17
        /*003a*/ 	.short	(.L_15 - .L_14)
.L_14:
        /*003c*/ 	.word	0x00000000
        /*0040*/ 	.short	0x0000
        /*0042*/ 	.short	0x0000
        /*0044*/ 	.byte	0x00, 0xf5, 0x21, 0x00


	//----- nvinfo : EIATTR_SPARSE_MMA_MASK
	.align		4
.L_15:
        /*0048*/ 	.byte	0x03, 0x50
        /*004a*/ 	.short	0x0000


	//----- nvinfo : EIATTR_MAXREG_COUNT
	.align		4
        /*004c*/ 	.byte	0x03, 0x1b
        /*004e*/ 	.short	0x00ff


	//----- nvinfo : EIATTR_MERCURY_ISA_VERSION
	.align		4
        /*0050*/ 	.byte	0x03, 0x5f
        /*0052*/ 	.short	0x0101


	//----- nvinfo : EIATTR_VRC_CTA_INIT_COUNT
	.align		4
        /*0054*/ 	.byte	0x02, 0x4a
	.zero		1
	.zero		1


	//----- nvinfo : EIATTR_EXIT_INSTR_OFFSETS
	.align		4
        /*0058*/ 	.byte	0x04, 0x1c
        /*005a*/ 	.short	(.L_17 - .L_16)


	//   ....[0]....
.L_16:
        /*005c*/ 	.word	0x00000100


	//   ....[1]....
        /*0060*/ 	.word	0x00000240


	//----- nvinfo : EIATTR_CBANK_PARAM_SIZE
	.align		4
.L_17:
        /*0064*/ 	.byte	0x03, 0x19
        /*0066*/ 	.short	0x0018


	//----- nvinfo : EIATTR_PARAM_CBANK
	.align		4
        /*0068*/ 	.byte	0x04, 0x0a
        /*006a*/ 	.short	(.L_19 - .L_18)
	.align		4
.L_18:
        /*006c*/ 	.word	index@(.nv.constant0._Z12dummy_kernelPfS_ii)
        /*0070*/ 	.short	0x0380
        /*0072*/ 	.short	0x0018


	//----- nvinfo : EIATTR_SW_WAR
	.align		4
.L_19:
        /*0074*/ 	.byte	0x04, 0x36
        /*0076*/ 	.short	(.L_21 - .L_20)
.L_20:
        /*0078*/ 	.word	0x00000008
.L_21:


//--------------------- .nv.callgraph             --------------------------
	.section	.nv.callgraph,"",@"SHT_CUDA_CALLGRAPH"
	.align	4
	.sectionentsize	8
	.align		4
        /*0000*/ 	.word	0x00000000
	.align		4
        /*0004*/ 	.word	0xffffffff
	.align		4
        /*0008*/ 	.word	0x00000000
	.align		4
        /*000c*/ 	.word	0xfffffffe
	.align		4
        /*0010*/ 	.word	0x00000000
	.align		4
        /*0014*/ 	.word	0xfffffffd
	.align		4
        /*0018*/ 	.word	0x00000000
	.align		4
        /*001c*/ 	.word	0xfffffffc


//--------------------- .text._Z12dummy_kernelPfS_ii --------------------------
	.section	.text._Z12dummy_kernelPfS_ii,"ax",@progbits
	.align	128
        .global         _Z12dummy_kernelPfS_ii
        .type           _Z12dummy_kernelPfS_ii,@function
        .size           _Z12dummy_kernelPfS_ii,(.L_x_1 - _Z12dummy_kernelPfS_ii)
        .other          _Z12dummy_kernelPfS_ii,@"STO_CUDA_ENTRY STV_DEFAULT"
_Z12dummy_kernelPfS_ii:
.text._Z12dummy_kernelPfS_ii:
[----:B------:R-:W-:Y:S01]  /*0000*/  LDC R1, c[0x0][0x37c] ;  /* 0x0000df00ff017b82 */ /* 0x000fe20000000800 */
[----:B------:R-:W0:Y:S07]  /*0010*/  S2R R7, SR_TID.X ;  /* 0x0000000000077919 */ /* 0x000e2e0000002100 */
[----:B------:R-:W1:Y:S01]  /*0020*/  LDC R0, c[0x0][0x364] ;  /* 0x0000d900ff007b82 */ /* 0x000e620000000800 */
[----:B------:R-:W1:Y:S07]  /*0030*/  S2R R5, SR_TID.Y ;  /* 0x0000000000057919 */ /* 0x000e6e0000002200 */
[----:B------:R-:W0:Y:S08]  /*0040*/  S2UR UR5, SR_CTAID.X ;  /* 0x00000000000579c3 */ /* 0x000e300000002500 */
[----:B------:R-:W0:Y:S08]  /*0050*/  LDC R4, c[0x0][0x360] ;  /* 0x0000d800ff047b82 */ /* 0x000e300000000800 */
[----:B------:R-:W1:Y:S08]  /*0060*/  S2UR UR4, SR_CTAID.Y ;  /* 0x00000000000479c3 */ /* 0x000e700000002600 */
[----:B------:R-:W2:Y:S01]  /*0070*/  LDC.64 R2, c[0x0][0x390] ;  /* 0x0000e400ff027b82 */ /* 0x000ea20000000a00 */
[----:B0-----:R-:W-:-:S05]  /*0080*/  IMAD R4, R4, UR5, R7 ;  /* 0x0000000504047c24 */ /* 0x001fca000f8e0207 */
[----:B------:R-:W-:Y:S01]  /*0090*/  ISETP.GE.AND P0, PT, R4, 0x1, PT ;  /* 0x000000010400780c */ /* 0x000fe20003f06270 */
[----:B-1----:R-:W-:-:S05]  /*00a0*/  IMAD R0, R0, UR4, R5 ;  /* 0x0000000400007c24 */ /* 0x002fca000f8e0205 */
[----:B------:R-:W-:Y:S02]  /*00b0*/  ISETP.EQ.OR P0, PT, R0, RZ, !P0 ;  /* 0x000000ff0000720c */ /* 0x000fe40004702670 */
[----:B--2---:R-:W-:Y:S02]  /*00c0*/  IADD3 R5, PT, PT, R2, -0x1, RZ ;  /* 0xffffffff02057810 */ /* 0x004fe40007ffe0ff */
[----:B------:R-:W-:Y:S02]  /*00d0*/  IADD3 R7, PT, PT, R3, -0x1, RZ ;  /* 0xffffffff03077810 */ /* 0x000fe40007ffe0ff */
[----:B------:R-:W-:-:S04]  /*00e0*/  ISETP.GE.OR P0, PT, R0, R5, P0 ;  /* 0x000000050000720c */ /* 0x000fc80000706670 */
[----:B------:R-:W-:-:S13]  /*00f0*/  ISETP.GE.OR P0, PT, R4, R7, P0 ;  /* 0x000000070400720c */ /* 0x000fda0000706670 */
[----:B------:R-:W-:Y:S05]  /*0100*/  @P0 EXIT ;  /* 0x000000000000094d */ /* 0x000fea0003800000 */
[----:B------:R-:W0:Y:S01]  /*0110*/  LDC.64 R6, c[0x0][0x380] ;  /* 0x0000e000ff067b82 */ /* 0x000e220000000a00 */
[----:B------:R-:W1:Y:S01]  /*0120*/  LDCU.64 UR4, c[0x0][0x358] ;  /* 0x00006b00ff0477ac */ /* 0x000e620008000a00 */
[CC--:B------:R-:W-:Y:S02]  /*0130*/  IMAD R5, R0.reuse, R3.reuse, -R3 ;  /* 0x0000000300057224 */ /* 0x0c0fe400078e0a03 */
[----:B------:R-:W-:-:S03]  /*0140*/  IMAD R11, R0, R3, R4 ;  /* 0x00000003000b7224 */ /* 0x000fc600078e0204 */
[----:B------:R-:W-:Y:S01]  /*0150*/  IADD3 R9, PT, PT, R4, R5, RZ ;  /* 0x0000000504097210 */ /* 0x000fe20007ffe0ff */
[----:B0-----:R-:W-:-:S04]  /*0160*/  IMAD.WIDE R4, R11, 0x4, R6 ;  /* 0x000000040b047825 */ /* 0x001fc800078e0206 */
[----:B------:R-:W-:Y:S01]  /*0170*/  IMAD.WIDE R6, R9, 0x4, R6 ;  /* 0x0000000409067825 */ /* 0x000fe200078e0206 */
[----:B-1----:R-:W2:Y:S01]  /*0180*/  LDG.E R0, desc[UR4][R4.64+-0x4] ;  /* 0xfffffc0404007981 */ /* 0x002ea2000c1e1900 */
[----:B------:R-:W0:Y:S03]  /*0190*/  LDC.64 R8, c[0x0][0x388] ;  /* 0x0000e200ff087b82 */ /* 0x000e260000000a00 */
[----:B------:R-:W2:Y:S01]  /*01a0*/  LDG.E R13, desc[UR4][R4.64+0x4] ;  /* 0x00000404040d7981 */ /* 0x000ea2000c1e1900 */
[----:B------:R-:W-:-:S03]  /*01b0*/  IMAD.WIDE R2, R3, 0x4, R4 ;  /* 0x0000000403027825 */ /* 0x000fc600078e0204 */
[----:B------:R-:W3:Y:S04]  /*01c0*/  LDG.E R7, desc[UR4][R6.64] ;  /* 0x0000000406077981 */ /* 0x000ee8000c1e1900 */
[----:B------:R-:W4:Y:S01]  /*01d0*/  LDG.E R3, desc[UR4][R2.64] ;  /* 0x0000000402037981 */ /* 0x000f22000c1e1900 */
[----:B0-----:R-:W-:-:S04]  /*01e0*/  IMAD.WIDE R8, R11, 0x4, R8 ;  /* 0x000000040b087825 */ /* 0x001fc800078e0208 */
[----:B--2---:R-:W-:-:S04]  /*01f0*/  FADD R0, R0, R13 ;  /* 0x0000000d00007221 */ /* 0x004fc80000000000 */
[----:B---3--:R-:W-:-:S04]  /*0200*/  FADD R0, R0, R7 ;  /* 0x0000000700007221 */ /* 0x008fc80000000000 */
[----:B----4-:R-:W-:-:S04]  /*0210*/  FADD R0, R0, R3 ;  /* 0x0000000300007221 */ /* 0x010fc80000000000 */
[----:B------:R-:W-:-:S05]  /*0220*/  FMUL R11, R0, 0.25 ;  /* 0x3e800000000b7820 */ /* 0x000fca0000400000 */
[----:B------:R-:W-:Y:S01]  /*0230*/  STG.E desc[UR4][R8.64], R11 ;  /* 0x0000000b08007986 */ /* 0x000fe2000c101904 */
[----:B------:R-:W-:Y:S05]  /*0240*/  EXIT ;  /* 0x000000000000794d */ /* 0x000fea0003800000 */
.L_x_0:
[----:B------:R-:W-:-:S00]  /*0250*/  BRA `(.L_x_0) ;  /* 0xfffffffc00fc7947 */ /* 0x000fc0000383ffff */
[----:B------:R-:W-:-:S00]  /*0260*/  NOP ;  /* 0x0000000000007918 */ /* 0x000fc00000000000 */
        /* <DEDUP_REMOVED lines=9> */
.L_x_1:


//--------------------- .nv.shared.reserved.0     --------------------------
	.section	.nv.shared.reserved.0,"aw",@nobits
	.weak		__nv_reservedSMEM_offset_0_alias
	.size		__nv_reservedSMEM_offset_0_alias, 0, 64
	.other		__nv_reservedSMEM_offset_0_alias,@"STO_CUDA_RESERVED_SHARED STV_DEFAULT"
__nv_reservedSMEM_offset_0_alias:
	.zero		0
	.zero		64


//--------------------- .nv.constant0._Z12dummy_kernelPfS_ii --------------------------
	.section	.nv.constant0._Z12dummy_kernelPfS_ii,"a",@progbits
	.sectionflags	@""
	.align	4
.nv.constant0._Z12dummy_kernelPfS_ii:
	.zero		920


//--------------------- SYMBOLS --------------------------

	.type		.nv.reservedSmem.offset0,@object
	.size		.nv.reservedSmem.offset0,0x4
